//
// Generated by NVIDIA NVVM Compiler
//
// Compiler Build ID: CL-36424714
// Cuda compilation tools, release 13.0, V13.0.88
// Based on NVVM 20.0.0
//

.version 9.0
.target sm_100
.address_size 64

	// .globl	_Z11dot_productPfS_S_i

.visible .entry _Z11dot_productPfS_S_i(
	.param .u64 .ptr .align 1 _Z11dot_productPfS_S_i_param_0,
	.param .u64 .ptr .align 1 _Z11dot_productPfS_S_i_param_1,
	.param .u64 .ptr .align 1 _Z11dot_productPfS_S_i_param_2,
	.param .u32 _Z11dot_productPfS_S_i_param_3
)
{
	.reg .pred 	%p<10>;
	.reg .b32 	%r<40>;
	.reg .b32 	%f<67>;
	.reg .b64 	%rd<67>;

	ld.param.u64 	%rd14, [_Z11dot_productPfS_S_i_param_0];
	ld.param.u64 	%rd15, [_Z11dot_productPfS_S_i_param_1];
	ld.param.u32 	%r18, [_Z11dot_productPfS_S_i_param_3];
	cvta.to.global.u64 	%rd1, %rd15;
	cvta.to.global.u64 	%rd2, %rd14;
	mov.u32 	%r19, %ntid.y;
	mov.u32 	%r20, %ctaid.y;
	mov.u32 	%r21, %tid.y;
	mad.lo.s32 	%r1, %r19, %r20, %r21;
	mov.u32 	%r22, %ntid.x;
	mov.u32 	%r23, %ctaid.x;
	mov.u32 	%r24, %tid.x;
	mad.lo.s32 	%r2, %r22, %r23, %r24;
	max.s32 	%r25, %r1, %r2;
	setp.ge.s32 	%p1, %r25, %r18;
	@%p1 bra 	$L__BB0_13;
	mul.lo.s32 	%r3, %r18, %r1;
	and.b32  	%r4, %r18, 7;
	setp.lt.u32 	%p2, %r18, 8;
	mov.f32 	%f66, 0f00000000;
	mov.b32 	%r38, 0;
	@%p2 bra 	$L__BB0_4;
	and.b32  	%r38, %r18, 2147483640;
	neg.s32 	%r36, %r38;
	mul.wide.s32 	%rd16, %r18, 4;
	add.s64 	%rd3, %rd1, %rd16;
	shl.b32 	%r7, %r18, 3;
	mul.wide.s32 	%rd17, %r18, 8;
	add.s64 	%rd4, %rd1, %rd17;
	mul.wide.s32 	%rd18, %r18, 12;
	add.s64 	%rd5, %rd1, %rd18;
	mul.wide.s32 	%rd19, %r18, 16;
	add.s64 	%rd6, %rd1, %rd19;
	mul.wide.s32 	%rd20, %r18, 20;
	add.s64 	%rd7, %rd1, %rd20;
	mul.wide.s32 	%rd21, %r18, 24;
	add.s64 	%rd8, %rd1, %rd21;
	mul.wide.s32 	%rd22, %r18, 28;
	add.s64 	%rd9, %rd1, %rd22;
	mul.wide.u32 	%rd23, %r3, 4;
	add.s64 	%rd24, %rd23, %rd2;
	add.s64 	%rd66, %rd24, 16;
	mov.f32 	%f66, 0f00000000;
	mov.u32 	%r35, %r2;
$L__BB0_3:
	.pragma "nounroll";
	mul.wide.s32 	%rd25, %r35, 4;
	add.s64 	%rd26, %rd3, %rd25;
	add.s64 	%rd27, %rd4, %rd25;
	add.s64 	%rd28, %rd5, %rd25;
	add.s64 	%rd29, %rd6, %rd25;
	add.s64 	%rd30, %rd7, %rd25;
	add.s64 	%rd31, %rd8, %rd25;
	add.s64 	%rd32, %rd9, %rd25;
	add.s64 	%rd33, %rd1, %rd25;
	ld.global.f32 	%f16, [%rd66+-16];
	ld.global.f32 	%f17, [%rd33];
	fma.rn.f32 	%f18, %f16, %f17, %f66;
	ld.global.f32 	%f19, [%rd66+-12];
	ld.global.f32 	%f20, [%rd26];
	fma.rn.f32 	%f21, %f19, %f20, %f18;
	ld.global.f32 	%f22, [%rd66+-8];
	ld.global.f32 	%f23, [%rd27];
	fma.rn.f32 	%f24, %f22, %f23, %f21;
	ld.global.f32 	%f25, [%rd66+-4];
	ld.global.f32 	%f26, [%rd28];
	fma.rn.f32 	%f27, %f25, %f26, %f24;
	ld.global.f32 	%f28, [%rd66];
	ld.global.f32 	%f29, [%rd29];
	fma.rn.f32 	%f30, %f28, %f29, %f27;
	ld.global.f32 	%f31, [%rd66+4];
	ld.global.f32 	%f32, [%rd30];
	fma.rn.f32 	%f33, %f31, %f32, %f30;
	ld.global.f32 	%f34, [%rd66+8];
	ld.global.f32 	%f35, [%rd31];
	fma.rn.f32 	%f36, %f34, %f35, %f33;
	ld.global.f32 	%f37, [%rd66+12];
	ld.global.f32 	%f38, [%rd32];
	fma.rn.f32 	%f66, %f37, %f38, %f36;
	add.s32 	%r36, %r36, 8;
	add.s32 	%r35, %r35, %r7;
	add.s64 	%rd66, %rd66, 32;
	setp.ne.s32 	%p3, %r36, 0;
	@%p3 bra 	$L__BB0_3;
$L__BB0_4:
	setp.eq.s32 	%p4, %r4, 0;
	@%p4 bra 	$L__BB0_12;
	and.b32  	%r13, %r18, 3;
	setp.lt.u32 	%p5, %r4, 4;
	@%p5 bra 	$L__BB0_7;
	add.s32 	%r27, %r38, %r3;
	mul.wide.u32 	%rd34, %r27, 4;
	add.s64 	%rd35, %rd2, %rd34;
	ld.global.f32 	%f40, [%rd35];
	mad.lo.s32 	%r28, %r38, %r18, %r2;
	mul.wide.s32 	%rd36, %r28, 4;
	add.s64 	%rd37, %rd1, %rd36;
	ld.global.f32 	%f41, [%rd37];
	fma.rn.f32 	%f42, %f40, %f41, %f66;
	cvt.u64.u32 	%rd38, %r3;
	cvt.u64.u32 	%rd39, %r38;
	add.s64 	%rd40, %rd39, %rd38;
	shl.b64 	%rd41, %rd40, 2;
	add.s64 	%rd42, %rd2, %rd41;
	ld.global.f32 	%f43, [%rd42+4];
	mul.wide.s32 	%rd43, %r18, 4;
	add.s64 	%rd44, %rd37, %rd43;
	ld.global.f32 	%f44, [%rd44];
	fma.rn.f32 	%f45, %f43, %f44, %f42;
	ld.global.f32 	%f46, [%rd42+8];
	add.s64 	%rd45, %rd44, %rd43;
	ld.global.f32 	%f47, [%rd45];
	fma.rn.f32 	%f48, %f46, %f47, %f45;
	ld.global.f32 	%f49, [%rd42+12];
	add.s64 	%rd46, %rd45, %rd43;
	ld.global.f32 	%f50, [%rd46];
	fma.rn.f32 	%f66, %f49, %f50, %f48;
	add.s32 	%r38, %r38, 4;
$L__BB0_7:
	setp.eq.s32 	%p6, %r13, 0;
	@%p6 bra 	$L__BB0_12;
	setp.eq.s32 	%p7, %r13, 1;
	@%p7 bra 	$L__BB0_10;
	add.s32 	%r29, %r38, %r3;
	mul.wide.u32 	%rd47, %r29, 4;
	add.s64 	%rd48, %rd2, %rd47;
	ld.global.f32 	%f52, [%rd48];
	mad.lo.s32 	%r30, %r38, %r18, %r2;
	mul.wide.s32 	%rd49, %r30, 4;
	add.s64 	%rd50, %rd1, %rd49;
	ld.global.f32 	%f53, [%rd50];
	fma.rn.f32 	%f54, %f52, %f53, %f66;
	cvt.u64.u32 	%rd51, %r3;
	cvt.u64.u32 	%rd52, %r38;
	add.s64 	%rd53, %rd52, %rd51;
	shl.b64 	%rd54, %rd53, 2;
	add.s64 	%rd55, %rd2, %rd54;
	ld.global.f32 	%f55, [%rd55+4];
	mul.wide.s32 	%rd56, %r18, 4;
	add.s64 	%rd57, %rd50, %rd56;
	ld.global.f32 	%f56, [%rd57];
	fma.rn.f32 	%f66, %f55, %f56, %f54;
	add.s32 	%r38, %r38, 2;
$L__BB0_10:
	and.b32  	%r31, %r18, 1;
	setp.eq.b32 	%p8, %r31, 1;
	not.pred 	%p9, %p8;
	@%p9 bra 	$L__BB0_12;
	add.s32 	%r32, %r38, %r3;
	mul.wide.u32 	%rd58, %r32, 4;
	add.s64 	%rd59, %rd2, %rd58;
	ld.global.f32 	%f57, [%rd59];
	mad.lo.s32 	%r33, %r38, %r18, %r2;
	mul.wide.s32 	%rd60, %r33, 4;
	add.s64 	%rd61, %rd1, %rd60;
	ld.global.f32 	%f58, [%rd61];
	fma.rn.f32 	%f66, %f57, %f58, %f66;
$L__BB0_12:
	ld.param.u64 	%rd65, [_Z11dot_productPfS_S_i_param_2];
	add.s32 	%r34, %r3, %r2;
	cvta.to.global.u64 	%rd62, %rd65;
	mul.wide.s32 	%rd63, %r34, 4;
	add.s64 	%rd64, %rd62, %rd63;
	st.global.f32 	[%rd64], %f66;
$L__BB0_13:
	ret;

}


// ===== COMPILED SASS (sm_100) =====

	.target	sm_100

	.elftype	@"ET_EXEC"


//--------------------- .note.nv.tkinfo           --------------------------
	.section	.note.nv.tkinfo,"",@"SHT_NOTE"
	.sectionflags	@"SHF_NOTE_NV_TKINFO"
	.tkinfo
        /*0018*/ 	.word	0x00000002
        /*0030*/ 	.string	""
        /*0030*/ 	.string	"ptxas"
        /*0030*/ 	.string	"Cuda compilation tools, release 13.0, V13.0.88"
        /*0030*/ 	.string	"Build cuda_13.0.r13.0/compiler.36424714_0"
        /*0030*/ 	.string	"-arch sm_100 -m 64 "



//--------------------- .note.nv.cuinfo           --------------------------
	.section	.note.nv.cuinfo,"",@"SHT_NOTE"
	.sectionflags	@"SHF_NOTE_NV_CUINFO"
        /*0018*/ 	.short	0x0002
        /*001a*/ 	.short	0x0064
        /*001c*/ 	.short	0x0082
	.zero		2


//--------------------- .nv.info                  --------------------------
	.section	.nv.info,"",@"SHT_CUDA_INFO"
	.align	4


	//----- nvinfo : EIATTR_REGCOUNT
	.align		4
        /*0000*/ 	.byte	0x04, 0x2f
        /*0002*/ 	.short	(.L_1 - .L_0)
	.align		4
.L_0:
        /*0004*/ 	.word	index@(_Z11dot_productPfS_S_i)
        /*0008*/ 	.word	0x0000001e


	//----- nvinfo : EIATTR_FRAME_SIZE
	.align		4
.L_1:
        /*000c*/ 	.byte	0x04, 0x11
        /*000e*/ 	.short	(.L_3 - .L_2)
	.align		4
.L_2:
        /*0010*/ 	.word	index@(_Z11dot_productPfS_S_i)
        /*0014*/ 	.word	0x00000000


	//----- nvinfo : EIATTR_MIN_STACK_SIZE
	.align		4
.L_3:
        /*0018*/ 	.byte	0x04, 0x12
        /*001a*/ 	.short	(.L_5 - .L_4)
	.align		4
.L_4:
        /*001c*/ 	.word	index@(_Z11dot_productPfS_S_i)
        /*0020*/ 	.word	0x00000000
.L_5:


//--------------------- .nv.compat                --------------------------
	.section	.nv.compat,"",@"SHT_CUDA_COMPAT_INFO"
	.align	4
        /*0000*/ 	.byte	0x02, 0x09, 0x00, 0x00, 0x02, 0x02, 0x01, 0x00, 0x02, 0x05, 0x05, 0x00, 0x03, 0x07, 0x01, 0x01
        /*0010*/ 	.byte	0x02, 0x03, 0x00, 0x00, 0x02, 0x06, 0x01, 0x00, 0x04, 0x0b, 0x08, 0x00, 0x09, 0x00, 0x00, 0x00
        /*0020*/ 	.byte	0x00, 0x00, 0x00, 0x00


//--------------------- .nv.info._Z11dot_productPfS_S_i --------------------------
	.section	.nv.info._Z11dot_productPfS_S_i,"",@"SHT_CUDA_INFO"
	.sectionflags	@""
	.align	4


	//----- nvinfo : EIATTR_CUDA_API_VERSION
	.align		4
        /*0000*/ 	.byte	0x04, 0x37
        /*0002*/ 	.short	(.L_7 - .L_6)
.L_6:
        /*0004*/ 	.word	0x00000082


	//----- nvinfo : EIATTR_KPARAM_INFO
	.align		4
.L_7:
        /*0008*/ 	.byte	0x04, 0x17
        /*000a*/ 	.short	(.L_9 - .L_8)
.L_8:
        /*000c*/ 	.word	0x00000000
        /*0010*/ 	.short	0x0003
        /*0012*/ 	.short	0x0018
        /*0014*/ 	.byte	0x00, 0xf0, 0x11, 0x00


	//----- nvinfo : EIATTR_KPARAM_INFO
	.align		4
.L_9:
        /*0018*/ 	.byte	0x04, 0x17
        /*001a*/ 	.short	(.L_11 - .L_10)
.L_10:
        /*001c*/ 	.word	0x00000000
        /*0020*/ 	.short	0x0002
        /*0022*/ 	.short	0x0010
        /*0024*/ 	.byte	0x00, 0xf5, 0x21, 0x00


	//----- nvinfo : EIATTR_KPARAM_INFO
	.align		4
.L_11:
        /*0028*/ 	.byte	0x04, 0x17
        /*002a*/ 	.short	(.L_13 - .L_12)
.L_12:
        /*002c*/ 	.word	0x00000000
        /*0030*/ 	.short	0x0001
        /*0032*/ 	.short	0x0008
        /*0034*/ 	.byte	0x00, 0xf5, 0x21, 0x00


	//----- nvinfo : EIATTR_KPARAM_INFO
	.align		4
.L_13:
        /*0038*/ 	.byte	0x04, 0x17
        /*003a*/ 	.short	(.L_15 - .L_14)
.L_14:
        /*003c*/ 	.word	0x00000000
        /*0040*/ 	.short	0x0000
        /*0042*/ 	.short	0x0000
        /*0044*/ 	.byte	0x00, 0xf5, 0x21, 0x00


	//----- nvinfo : EIATTR_SPARSE_MMA_MASK
	.align		4
.L_15:
        /*0048*/ 	.byte	0x03, 0x50
        /*004a*/ 	.short	0x0000


	//----- nvinfo : EIATTR_MAXREG_COUNT
	.align		4
        /*004c*/ 	.byte	0x03, 0x1b
        /*004e*/ 	.short	0x00ff


	//----- nvinfo : EIATTR_MERCURY_ISA_VERSION
	.align		4
        /*0050*/ 	.byte	0x03, 0x5f
        /*0052*/ 	.short	0x0101


	//----- nvinfo : EIATTR_VRC_CTA_INIT_COUNT
	.align		4
        /*0054*/ 	.byte	0x02, 0x4a
	.zero		1
	.zero		1


	//----- nvinfo : EIATTR_EXIT_INSTR_OFFSETS
	.align		4
        /*0058*/ 	.byte	0x04, 0x1c
        /*005a*/ 	.short	(.L_17 - .L_16)


	//   ....[0]....
.L_16:
        /*005c*/ 	.word	0x000000c0


	//   ....[1]....
        /*0060*/ 	.word	0x00000a90


	//----- nvinfo : EIATTR_CBANK_PARAM_SIZE
	.align		4
.L_17:
        /*0064*/ 	.byte	0x03, 0x19
        /*0066*/ 	.short	0x001c


	//----- nvinfo : EIATTR_PARAM_CBANK
	.align		4
        /*0068*/ 	.byte	0x04, 0x0a
        /*006a*/ 	.short	(.L_19 - .L_18)
	.align		4
.L_18:
        /*006c*/ 	.word	index@(.nv.constant0._Z11dot_productPfS_S_i)
        /*0070*/ 	.short	0x0380
        /*0072*/ 	.short	0x001c


	//----- nvinfo : EIATTR_SW_WAR
	.align		4
.L_19:
        /*0074*/ 	.byte	0x04, 0x36
        /*0076*/ 	.short	(.L_21 - .L_20)
.L_20:
        /*0078*/ 	.word	0x00000008
.L_21:


//--------------------- .nv.callgraph             --------------------------
	.section	.nv.callgraph,"",@"SHT_CUDA_CALLGRAPH"
	.align	4
	.sectionentsize	8
	.align		4
        /*0000*/ 	.word	0x00000000
	.align		4
        /*0004*/ 	.word	0xffffffff
	.align		4
        /*0008*/ 	.word	0x00000000
	.align		4
        /*000c*/ 	.word	0xfffffffe
	.align		4
        /*0010*/ 	.word	0x00000000
	.align		4
        /*0014*/ 	.word	0xfffffffd
	.align		4
        /*0018*/ 	.word	0x00000000
	.align		4
        /*001c*/ 	.word	0xfffffffc


//--------------------- .text._Z11dot_productPfS_S_i --------------------------
	.section	.text._Z11dot_productPfS_S_i,"ax",@progbits
	.align	128
        .global         _Z11dot_productPfS_S_i
        .type           _Z11dot_productPfS_S_i,@function
        .size           _Z11dot_productPfS_S_i,(.L_x_5 - _Z11dot_productPfS_S_i)
        .other          _Z11dot_productPfS_S_i,@"STO_CUDA_ENTRY STV_DEFAULT"
_Z11dot_productPfS_S_i:
.text._Z11dot_productPfS_S_i:
[----:B------:R-:W-:Y:S01]  /*0000*/  LDC R1, c[0x0][0x37c] ;  /* 0x0000df00ff017b82 */ /* 0x000fe20000000800 */
[----:B------:R-:W0:Y:S01]  /*0010*/  S2R R13, SR_CTAID.Y ;  /* 0x00000000000d7919 */ /* 0x000e220000002600 */
[----:B------:R-:W0:Y:S01]  /*0020*/  LDCU UR4, c[0x0][0x364] ;  /* 0x00006c80ff0477ac */ /* 0x000e220008000800 */
[----:B------:R-:W0:Y:S01]  /*0030*/  S2R R0, SR_TID.Y ;  /* 0x0000000000007919 */ /* 0x000e220000002200 */
[----:B------:R-:W1:Y:S01]  /*0040*/  LDCU UR5, c[0x0][0x360] ;  /* 0x00006c00ff0577ac */ /* 0x000e620008000800 */
[----:B------:R-:W1:Y:S01]  /*0050*/  S2R R2, SR_CTAID.X ;  /* 0x0000000000027919 */ /* 0x000e620000002500 */
[----:B------:R-:W2:Y:S01]  /*0060*/  LDCU UR20, c[0x0][0x398] ;  /* 0x00007300ff1477ac */ /* 0x000ea20008000800 */
[----:B------:R-:W1:Y:S01]  /*0070*/  S2R R3, SR_TID.X ;  /* 0x0000000000037919 */ /* 0x000e620000002100 */
[----:B0-----:R-:W-:Y:S02]  /*0080*/  IMAD R13, R13, UR4, R0 ;  /* 0x000000040d0d7c24 */ /* 0x001fe4000f8e0200 */
[----:B-1----:R-:W-:-:S05]  /*0090*/  IMAD R0, R2, UR5, R3 ;  /* 0x0000000502007c24 */ /* 0x002fca000f8e0203 */
[----:B------:R-:W-:-:S04]  /*00a0*/  VIMNMX R2, PT, PT, R13, R0, !PT ;  /* 0x000000000d027248 */ /* 0x000fc80007fe0100 */
[----:B--2---:R-:W-:-:S13]  /*00b0*/  ISETP.GE.AND P0, PT, R2, UR20, PT ;  /* 0x0000001402007c0c */ /* 0x004fda000bf06270 */
[----:B------:R-:W-:Y:S05]  /*00c0*/  @P0 EXIT ;  /* 0x000000000000094d */ /* 0x000fea0003800000 */
[----:B------:R-:W-:Y:S01]  /*00d0*/  UISETP.GE.U32.AND UP0, UPT, UR20, 0x8, UPT ;  /* 0x000000081400788c */ /* 0x000fe2000bf06070 */
[----:B------:R-:W-:Y:S02]  /*00e0*/  HFMA2 R12, -RZ, RZ, 0, 0 ;  /* 0x00000000ff0c7431 */ /* 0x000fe400000001ff */
[----:B------:R-:W-:Y:S01]  /*00f0*/  IMAD R13, R13, UR20, RZ ;  /* 0x000000140d0d7c24 */ /* 0x000fe2000f8e02ff */
[----:B------:R-:W-:Y:S01]  /*0100*/  UMOV UR4, URZ ;  /* 0x000000ff00047c82 */ /* 0x000fe20008000000 */
[----:B------:R-:W0:Y:S04]  /*0110*/  LDCU.64 UR18, c[0x0][0x358] ;  /* 0x00006b00ff1277ac */ /* 0x000e280008000a00 */
[----:B------:R-:W-:Y:S05]  /*0120*/  BRA.U !UP0, `(.L_x_0) ;  /* 0x0000000508047547 */ /* 0x000fea000b800000 */
[----:B------:R-:W1:Y:S01]  /*0130*/  LDCU.128 UR24, c[0x0][0x380] ;  /* 0x00007000ff1877ac */ /* 0x000e620008000c00 */
[----:B------:R-:W-:Y:S02]  /*0140*/  MOV R12, RZ ;  /* 0x000000ff000c7202 */ /* 0x000fe40000000f00 */
[----:B------:R-:W-:Y:S01]  /*0150*/  MOV R14, R0 ;  /* 0x00000000000e7202 */ /* 0x000fe20000000f00 */
[----:B------:R-:W-:-:S04]  /*0160*/  ULOP3.LUT UR4, UR20, 0x7ffffff8, URZ, 0xc0, !UPT ;  /* 0x7ffffff814047892 */ /* 0x000fc8000f8ec0ff */
[----:B------:R-:W-:Y:S01]  /*0170*/  UIADD3 UR5, UPT, UPT, -UR4, URZ, URZ ;  /* 0x000000ff04057290 */ /* 0x000fe2000fffe1ff */
[----:B-1----:R-:W-:Y:S01]  /*0180*/  MOV R2, UR24 ;  /* 0x0000001800027c02 */ /* 0x002fe20008000f00 */
[----:B------:R-:W-:Y:S01]  /*0190*/  UIMAD.WIDE UR6, UR20, 0x8, UR26 ;  /* 0x00000008140678a5 */ /* 0x000fe2000f8e021a */
[----:B------:R-:W-:Y:S01]  /*01a0*/  MOV R3, UR25 ;  /* 0x0000001900037c02 */ /* 0x000fe20008000f00 */
[----:B------:R-:W-:Y:S02]  /*01b0*/  UIMAD.WIDE UR8, UR20, 0xc, UR26 ;  /* 0x0000000c140878a5 */ /* 0x000fe4000f8e021a */
[----:B------:R-:W-:Y:S01]  /*01c0*/  UIMAD.WIDE UR10, UR20, 0x10, UR26 ;  /* 0x00000010140a78a5 */ /* 0x000fe2000f8e021a */
[----:B------:R-:W-:Y:S01]  /*01d0*/  IMAD.WIDE.U32 R2, R13, 0x4, R2 ;  /* 0x000000040d027825 */ /* 0x000fe200078e0002 */
[----:B------:R-:W-:Y:S02]  /*01e0*/  UIMAD.WIDE UR12, UR20, 0x14, UR26 ;  /* 0x00000014140c78a5 */ /* 0x000fe4000f8e021a */
[----:B------:R-:W-:Y:S01]  /*01f0*/  UIMAD.WIDE UR14, UR20, 0x18, UR26 ;  /* 0x00000018140e78a5 */ /* 0x000fe2000f8e021a */
[----:B------:R-:W-:Y:S01]  /*0200*/  IADD3 R2, P0, PT, R2, 0x10, RZ ;  /* 0x0000001002027810 */ /* 0x000fe20007f1e0ff */
[----:B------:R-:W-:-:S03]  /*0210*/  UIMAD.WIDE UR16, UR20, 0x1c, UR26 ;  /* 0x0000001c141078a5 */ /* 0x000fc6000f8e021a */
[----:B------:R-:W-:-:S09]  /*0220*/  IADD3.X R3, PT, PT, RZ, R3, RZ, P0, !PT ;  /* 0x00000003ff037210 */ /* 0x000fd200007fe4ff */
.L_x_1:
[----:B------:R-:W-:Y:S01]  /*0230*/  UIMAD.WIDE UR22, UR20, 0x4, UR26 ;  /* 0x00000004141678a5 */ /* 0x000fe2000f8e021a */
[----:B------:R-:W-:Y:S02]  /*0240*/  IMAD.MOV.U32 R23, RZ, RZ, 0x4 ;  /* 0x00000004ff177424 */ /* 0x000fe400078e00ff */
[----:B------:R-:W-:Y:S01]  /*0250*/  HFMA2 R11, -RZ, RZ, 0, 2.384185791015625e-07 ;  /* 0x00000004ff0b7431 */ /* 0x000fe200000001ff */
[----:B------:R-:W-:Y:S01]  /*0260*/  MOV R25, 0x4 ;  /* 0x0000000400197802 */ /* 0x000fe20000000f00 */
[----:B0-----:R-:W2:Y:S01]  /*0270*/  LDG.E R21, desc[UR18][R2.64+-0x10] ;  /* 0xfffff01202157981 */ /* 0x001ea2000c1e1900 */
[C---:B------:R-:W-:Y:S01]  /*0280*/  IMAD.WIDE R22, R14.reuse, R23, UR26 ;  /* 0x0000001a0e167e25 */ /* 0x040fe2000f8e0217 */
[----:B------:R-:W-:Y:S02]  /*0290*/  MOV R8, UR22 ;  /* 0x0000001600087c02 */ /* 0x000fe40008000f00 */
[----:B------:R-:W-:Y:S01]  /*02a0*/  MOV R9, UR23 ;  /* 0x0000001700097c02 */ /* 0x000fe20008000f00 */
[----:B------:R-:W3:Y:S02]  /*02b0*/  LDG.E R19, desc[UR18][R2.64+-0xc] ;  /* 0xfffff41202137981 */ /* 0x000ee4000c1e1900 */
[----:B------:R-:W-:-:S02]  /*02c0*/  IMAD.WIDE R8, R14, 0x4, R8 ;  /* 0x000000040e087825 */ /* 0x000fc400078e0208 */
[----:B------:R-:W2:Y:S01]  /*02d0*/  LDG.E R22, desc[UR18][R22.64] ;  /* 0x0000001216167981 */ /* 0x000ea2000c1e1900 */
[----:B------:R-:W-:Y:S01]  /*02e0*/  MOV R5, 0x4 ;  /* 0x0000000400057802 */ /* 0x000fe20000000f00 */
[C---:B------:R-:W-:Y:S02]  /*02f0*/  IMAD.WIDE R24, R14.reuse, R25, UR6 ;  /* 0x000000060e187e25 */ /* 0x040fe4000f8e0219 */
[----:B------:R0:W3:Y:S02]  /*0300*/  LDG.E R20, desc[UR18][R8.64] ;  /* 0x0000001208147981 */ /* 0x0000e4000c1e1900 */
[----:B------:R-:W-:Y:S02]  /*0310*/  IMAD.WIDE R10, R14, R11, UR8 ;  /* 0x000000080e0a7e25 */ /* 0x000fe4000f8e020b */
[----:B------:R-:W4:Y:S04]  /*0320*/  LDG.E R18, desc[UR18][R24.64] ;  /* 0x0000001218127981 */ /* 0x000f28000c1e1900 */
[----:B------:R-:W4:Y:S01]  /*0330*/  LDG.E R17, desc[UR18][R2.64+-0x8] ;  /* 0xfffff81202117981 */ /* 0x000f22000c1e1900 */
[----:B0-----:R-:W-:-:S02]  /*0340*/  HFMA2 R9, -RZ, RZ, 0, 2.384185791015625e-07 ;  /* 0x00000004ff097431 */ /* 0x001fc400000001ff */
[----:B------:R-:W-:Y:S01]  /*0350*/  IMAD.MOV.U32 R7, RZ, RZ, 0x4 ;  /* 0x00000004ff077424 */ /* 0x000fe200078e00ff */
[----:B------:R0:W5:Y:S01]  /*0360*/  LDG.E R16, desc[UR18][R10.64] ;  /* 0x000000120a107981 */ /* 0x000162000c1e1900 */
[----:B------:R-:W-:-:S03]  /*0370*/  IMAD.WIDE R4, R14, R5, UR10 ;  /* 0x0000000a0e047e25 */ /* 0x000fc6000f8e0205 */
[----:B------:R-:W5:Y:S01]  /*0380*/  LDG.E R15, desc[UR18][R2.64+-0x4] ;  /* 0xfffffc12020f7981 */ /* 0x000f62000c1e1900 */
[C---:B------:R-:W-:Y:S01]  /*0390*/  IMAD.WIDE R6, R14.reuse, R7, UR12 ;  /* 0x0000000c0e067e25 */ /* 0x040fe2000f8e0207 */
[----:B------:R-:W-:Y:S02]  /*03a0*/  MOV R27, 0x4 ;  /* 0x00000004001b7802 */ /* 0x000fe40000000f00 */
[----:B------:R1:W5:Y:S01]  /*03b0*/  LDG.E R4, desc[UR18][R4.64] ;  /* 0x0000001204047981 */ /* 0x000362000c1e1900 */
[----:B------:R-:W-:-:S03]  /*03c0*/  IMAD.WIDE R8, R14, R9, UR14 ;  /* 0x0000000e0e087e25 */ /* 0x000fc6000f8e0209 */
[----:B------:R-:W5:Y:S01]  /*03d0*/  LDG.E R23, desc[UR18][R2.64] ;  /* 0x0000001202177981 */ /* 0x000f62000c1e1900 */
[----:B0-----:R-:W-:-:S03]  /*03e0*/  IMAD.WIDE R10, R14, R27, UR16 ;  /* 0x000000100e0a7e25 */ /* 0x001fc6000f8e021b */
[----:B------:R-:W5:Y:S04]  /*03f0*/  LDG.E R7, desc[UR18][R6.64] ;  /* 0x0000001206077981 */ /* 0x000f68000c1e1900 */
[----:B------:R-:W5:Y:S04]  /*0400*/  LDG.E R24, desc[UR18][R2.64+0x4] ;  /* 0x0000041202187981 */ /* 0x000f68000c1e1900 */
[----:B------:R-:W5:Y:S04]  /*0410*/  LDG.E R8, desc[UR18][R8.64] ;  /* 0x0000001208087981 */ /* 0x000f68000c1e1900 */
[----:B------:R-:W5:Y:S04]  /*0420*/  LDG.E R25, desc[UR18][R2.64+0x8] ;  /* 0x0000081202197981 */ /* 0x000f68000c1e1900 */
[----:B------:R-:W5:Y:S04]  /*0430*/  LDG.E R10, desc[UR18][R10.64] ;  /* 0x000000120a0a7981 */ /* 0x000f68000c1e1900 */
[----:B------:R0:W5:Y:S01]  /*0440*/  LDG.E R27, desc[UR18][R2.64+0xc] ;  /* 0x00000c12021b7981 */ /* 0x000162000c1e1900 */
[----:B------:R-:W-:-:S04]  /*0450*/  UIADD3 UR5, UPT, UPT, UR5, 0x8, URZ ;  /* 0x0000000805057890 */ /* 0x000fc8000fffe0ff */
[----:B------:R-:W-:Y:S01]  /*0460*/  UISETP.NE.AND UP0, UPT, UR5, URZ, UPT ;  /* 0x000000ff0500728c */ /* 0x000fe2000bf05270 */
[----:B-1----:R-:W-:Y:S02]  /*0470*/  MOV R5, UR20 ;  /* 0x0000001400057c02 */ /* 0x002fe40008000f00 */
[----:B0-----:R-:W-:Y:S02]  /*0480*/  IADD3 R2, P0, PT, R2, 0x20, RZ ;  /* 0x0000002002027810 */ /* 0x001fe40007f1e0ff */
[----:B------:R-:W-:Y:S02]  /*0490*/  LEA R14, R5, R14, 0x3 ;  /* 0x0000000e050e7211 */ /* 0x000fe400078e18ff */
[----:B------:R-:W-:Y:S01]  /*04a0*/  IADD3.X R3, PT, PT, RZ, R3, RZ, P0, !PT ;  /* 0x00000003ff037210 */ /* 0x000fe200007fe4ff */
[----:B--2---:R-:W-:-:S04]  /*04b0*/  FFMA R22, R21, R22, R12 ;  /* 0x0000001615167223 */ /* 0x004fc8000000000c */
[----:B---3--:R-:W-:-:S04]  /*04c0*/  FFMA R20, R19, R20, R22 ;  /* 0x0000001413147223 */ /* 0x008fc80000000016 */
[----:B----4-:R-:W-:-:S04]  /*04d0*/  FFMA R18, R17, R18, R20 ;  /* 0x0000001211127223 */ /* 0x010fc80000000014 */
[----:B-----5:R-:W-:-:S04]  /*04e0*/  FFMA R16, R15, R16, R18 ;  /* 0x000000100f107223 */ /* 0x020fc80000000012 */
[----:B------:R-:W-:-:S04]  /*04f0*/  FFMA R23, R23, R4, R16 ;  /* 0x0000000417177223 */ /* 0x000fc80000000010 */
[----:B------:R-:W-:-:S04]  /*0500*/  FFMA R24, R24, R7, R23 ;  /* 0x0000000718187223 */ /* 0x000fc80000000017 */
[----:B------:R-:W-:-:S04]  /*0510*/  FFMA R8, R25, R8, R24 ;  /* 0x0000000819087223 */ /* 0x000fc80000000018 */
[----:B------:R-:W-:Y:S01]  /*0520*/  FFMA R12, R27, R10, R8 ;  /* 0x0000000a1b0c7223 */ /* 0x000fe20000000008 */
[----:B------:R-:W-:Y:S06]  /*0530*/  BRA.U UP0, `(.L_x_1) ;  /* 0xfffffffd003c7547 */ /* 0x000fec000b83ffff */
.L_x_0:
[----:B------:R-:W-:-:S04]  /*0540*/  ULOP3.LUT UR6, UR20, 0x7, URZ, 0xc0, !UPT ;  /* 0x0000000714067892 */ /* 0x000fc8000f8ec0ff */
[----:B------:R-:W-:-:S09]  /*0550*/  UISETP.NE.AND UP0, UPT, UR6, URZ, UPT ;  /* 0x000000ff0600728c */ /* 0x000fd2000bf05270 */
[----:B------:R-:W-:Y:S05]  /*0560*/  BRA.U !UP0, `(.L_x_2) ;  /* 0x0000000508387547 */ /* 0x000fea000b800000 */
[----:B------:R-:W-:Y:S02]  /*0570*/  UISETP.GE.U32.AND UP0, UPT, UR6, 0x4, UPT ;  /* 0x000000040600788c */ /* 0x000fe4000bf06070 */
[----:B------:R-:W-:-:S04]  /*0580*/  ULOP3.LUT UR5, UR20, 0x3, URZ, 0xc0, !UPT ;  /* 0x0000000314057892 */ /* 0x000fc8000f8ec0ff */
[----:B------:R-:W-:-:S03]  /*0590*/  UISETP.NE.AND UP1, UPT, UR5, URZ, UPT ;  /* 0x000000ff0500728c */ /* 0x000fc6000bf25270 */
[----:B------:R-:W-:Y:S08]  /*05a0*/  BRA.U !UP0, `(.L_x_3) ;  /* 0x00000001087c7547 */ /* 0x000ff0000b800000 */
[----:B------:R-:W1:Y:S01]  /*05b0*/  LDC.64 R6, c[0x0][0x388] ;  /* 0x0000e200ff067b82 */ /* 0x000e620000000a00 */
[----:B------:R-:W2:Y:S01]  /*05c0*/  LDCU.64 UR6, c[0x0][0x380] ;  /* 0x00007000ff0677ac */ /* 0x000ea20008000a00 */
[----:B------:R-:W-:Y:S01]  /*05d0*/  IMAD.U32 R9, RZ, RZ, UR4 ;  /* 0x00000004ff097e24 */ /* 0x000fe2000f8e00ff */
[C---:B------:R-:W-:Y:S02]  /*05e0*/  IADD3 R3, PT, PT, R13.reuse, UR4, RZ ;  /* 0x000000040d037c10 */ /* 0x040fe4000fffe0ff */
[----:B------:R-:W-:Y:S01]  /*05f0*/  IADD3 R10, P0, PT, R13, UR4, RZ ;  /* 0x000000040d0a7c10 */ /* 0x000fe2000ff1e0ff */
[----:B------:R-:W-:Y:S01]  /*0600*/  IMAD R9, R9, UR20, R0 ;  /* 0x0000001409097c24 */ /* 0x000fe2000f8e0200 */
[----:B------:R-:W-:Y:S01]  /*0610*/  MOV R11, UR20 ;  /* 0x00000014000b7c02 */ /* 0x000fe20008000f00 */
[----:B------:R-:W3:Y:S01]  /*0620*/  LDC.64 R4, c[0x0][0x380] ;  /* 0x0000e000ff047b82 */ /* 0x000ee20000000a00 */
[----:B------:R-:W-:Y:S01]  /*0630*/  MOV R15, UR20 ;  /* 0x00000014000f7c02 */ /* 0x000fe20008000f00 */
[----:B-1----:R-:W-:Y:S01]  /*0640*/  IMAD.WIDE R6, R9, 0x4, R6 ;  /* 0x0000000409067825 */ /* 0x002fe200078e0206 */
[----:B------:R-:W-:-:S05]  /*0650*/  MOV R9, UR20 ;  /* 0x0000001400097c02 */ /* 0x000fca0008000f00 */
[----:B------:R-:W-:Y:S02]  /*0660*/  IMAD.WIDE R8, R9, 0x4, R6 ;  /* 0x0000000409087825 */ /* 0x000fe400078e0206 */
[----:B0-----:R-:W4:Y:S02]  /*0670*/  LDG.E R6, desc[UR18][R6.64] ;  /* 0x0000001206067981 */ /* 0x001f24000c1e1900 */
[----:B---3--:R-:W-:Y:S01]  /*0680*/  IMAD.WIDE.U32 R4, R3, 0x4, R4 ;  /* 0x0000000403047825 */ /* 0x008fe200078e0004 */
[----:B------:R-:W-:Y:S01]  /*0690*/  IADD3.X R3, PT, PT, RZ, RZ, RZ, P0, !PT ;  /* 0x000000ffff037210 */ /* 0x000fe200007fe4ff */
[----:B------:R-:W3:Y:S01]  /*06a0*/  LDG.E R17, desc[UR18][R8.64] ;  /* 0x0000001208117981 */ /* 0x000ee2000c1e1900 */
[----:B--2---:R-:W-:-:S03]  /*06b0*/  LEA R2, P0, R10, UR6, 0x2 ;  /* 0x000000060a027c11 */ /* 0x004fc6000f8010ff */
[----:B------:R-:W4:Y:S01]  /*06c0*/  LDG.E R5, desc[UR18][R4.64] ;  /* 0x0000001204057981 */ /* 0x000f22000c1e1900 */
[----:B------:R-:W-:Y:S01]  /*06d0*/  LEA.HI.X R3, R10, UR7, R3, 0x2, P0 ;  /* 0x000000070a037c11 */ /* 0x000fe200080f1403 */
[----:B------:R-:W-:-:S04]  /*06e0*/  IMAD.WIDE R10, R11, 0x4, R8 ;  /* 0x000000040b0a7825 */ /* 0x000fc800078e0208 */
[----:B------:R-:W3:Y:S01]  /*06f0*/  LDG.E R16, desc[UR18][R2.64+0x4] ;  /* 0x0000041202107981 */ /* 0x000ee2000c1e1900 */
[----:B------:R-:W-:-:S03]  /*0700*/  IMAD.WIDE R14, R15, 0x4, R10 ;  /* 0x000000040f0e7825 */ /* 0x000fc600078e020a */
[----:B------:R-:W2:Y:S04]  /*0710*/  LDG.E R19, desc[UR18][R10.64] ;  /* 0x000000120a137981 */ /* 0x000ea8000c1e1900 */
[----:B------:R-:W2:Y:S04]  /*0720*/  LDG.E R18, desc[UR18][R2.64+0x8] ;  /* 0x0000081202127981 */ /* 0x000ea8000c1e1900 */
[----:B------:R-:W5:Y:S04]  /*0730*/  LDG.E R20, desc[UR18][R2.64+0xc] ;  /* 0x00000c1202147981 */ /* 0x000f68000c1e1900 */
[----:B------:R-:W5:Y:S01]  /*0740*/  LDG.E R14, desc[UR18][R14.64] ;  /* 0x000000120e0e7981 */ /* 0x000f62000c1e1900 */
[----:B------:R-:W-:Y:S01]  /*0750*/  UIADD3 UR4, UPT, UPT, UR4, 0x4, URZ ;  /* 0x0000000404047890 */ /* 0x000fe2000fffe0ff */
[----:B----4-:R-:W-:-:S04]  /*0760*/  FFMA R5, R5, R6, R12 ;  /* 0x0000000605057223 */ /* 0x010fc8000000000c */
[----:B---3--:R-:W-:-:S04]  /*0770*/  FFMA R5, R16, R17, R5 ;  /* 0x0000001110057223 */ /* 0x008fc80000000005 */
[----:B--2---:R-:W-:-:S04]  /*0780*/  FFMA R5, R18, R19, R5 ;  /* 0x0000001312057223 */ /* 0x004fc80000000005 */
[----:B-----5:R-:W-:-:S07]  /*0790*/  FFMA R12, R20, R14, R5 ;  /* 0x0000000e140c7223 */ /* 0x020fce0000000005 */
.L_x_3:
[----:B------:R-:W-:Y:S05]  /*07a0*/  BRA.U !UP1, `(.L_x_2) ;  /* 0x0000000109a87547 */ /* 0x000fea000b800000 */
[----:B------:R-:W-:Y:S01]  /*07b0*/  UISETP.NE.AND UP0, UPT, UR5, 0x1, UPT ;  /* 0x000000010500788c */ /* 0x000fe2000bf05270 */
[----:B------:R-:W-:Y:S01]  /*07c0*/  MOV R7, UR4 ;  /* 0x0000000400077c02 */ /* 0x000fe20008000f00 */
[----:B------:R-:W-:Y:S02]  /*07d0*/  ULOP3.LUT UR5, UR20, 0x1, URZ, 0xc0, !UPT ;  /* 0x0000000114057892 */ /* 0x000fe4000f8ec0ff */
[----:B------:R-:W-:Y:S02]  /*07e0*/  MOV R15, UR20 ;  /* 0x00000014000f7c02 */ /* 0x000fe40008000f00 */
[----:B------:R-:W-:Y:S01]  /*07f0*/  UISETP.NE.U32.AND UP1, UPT, UR5, 0x1, UPT ;  /* 0x000000010500788c */ /* 0x000fe2000bf25070 */
[----:B------:R-:W-:-:S04]  /*0800*/  PLOP3.LUT P1, PT, PT, PT, UP0, 0x80, 0x8 ;  /* 0x000000000008781c */ /* 0x000fc80003f2f008 */
[----:B------:R-:W1:Y:S01]  /*0810*/  @UP0 LDCU.128 UR8, c[0x0][0x380] ;  /* 0x00007000ff0807ac */ /* 0x000e620008000c00 */
[----:B------:R-:W-:Y:S01]  /*0820*/  PLOP3.LUT P0, PT, PT, PT, UP1, 0x80, 0x8 ;  /* 0x000000000008781c */ /* 0x000fe20003f0f018 */
[----:B------:R-:W2:Y:S04]  /*0830*/  @UP0 LDCU.64 UR6, c[0x0][0x380] ;  /* 0x00007000ff0607ac */ /* 0x000ea80008000a00 */
[----:B------:R-:W3:Y:S03]  /*0840*/  @!UP1 LDCU.128 UR12, c[0x0][0x380] ;  /* 0x00007000ff0c97ac */ /* 0x000ee60008000c00 */
[C---:B------:R-:W-:Y:S02]  /*0850*/  @P1 IADD3 R3, PT, PT, R13.reuse, UR4, RZ ;  /* 0x000000040d031c10 */ /* 0x040fe4000fffe0ff */
[----:B------:R-:W-:Y:S01]  /*0860*/  @P1 IADD3 R6, P2, PT, R13, UR4, RZ ;  /* 0x000000040d061c10 */ /* 0x000fe2000ff5e0ff */
[----:B------:R-:W-:Y:S01]  /*0870*/  @UP0 UIADD3 UR4, UPT, UPT, UR4, 0x2, URZ ;  /* 0x0000000204040890 */ /* 0x000fe2000fffe0ff */
[----:B-1----:R-:W-:Y:S01]  /*0880*/  MOV R11, UR9 ;  /* 0x00000009000b7c02 */ /* 0x002fe20008000f00 */
[----:B------:R-:W-:Y:S01]  /*0890*/  IMAD.U32 R10, RZ, RZ, UR8 ;  /* 0x00000008ff0a7e24 */ /* 0x000fe2000f8e00ff */
[----:B------:R-:W-:-:S02]  /*08a0*/  MOV R4, UR10 ;  /* 0x0000000a00047c02 */ /* 0x000fc40008000f00 */
[----:B------:R-:W-:Y:S01]  /*08b0*/  MOV R5, UR11 ;  /* 0x0000000b00057c02 */ /* 0x000fe20008000f00 */
[----:B------:R-:W-:-:S04]  /*08c0*/  @P1 IMAD.WIDE.U32 R10, R3, 0x4, R10 ;  /* 0x00000004030a1825 */ /* 0x000fc800078e000a */
[----:B------:R-:W-:Y:S01]  /*08d0*/  @P1 IMAD R3, R7, UR20, R0 ;  /* 0x0000001407031c24 */ /* 0x000fe2000f8e0200 */
[----:B------:R-:W-:Y:S01]  /*08e0*/  @P1 IADD3.X R7, PT, PT, RZ, RZ, RZ, P2, !PT ;  /* 0x000000ffff071210 */ /* 0x000fe200017fe4ff */
[----:B------:R-:W-:Y:S01]  /*08f0*/  IMAD.U32 R19, RZ, RZ, UR4 ;  /* 0x00000004ff137e24 */ /* 0x000fe2000f8e00ff */
[C---:B--2---:R-:W-:Y:S01]  /*0900*/  @P1 LEA R2, P2, R6.reuse, UR6, 0x2 ;  /* 0x0000000606021c11 */ /* 0x044fe2000f8410ff */
[----:B------:R-:W-:Y:S01]  /*0910*/  @P1 IMAD.WIDE R4, R3, 0x4, R4 ;  /* 0x0000000403041825 */ /* 0x000fe200078e0204 */
[----:B------:R-:W-:Y:S01]  /*0920*/  @!P0 IADD3 R17, PT, PT, R13, UR4, RZ ;  /* 0x000000040d118c10 */ /* 0x000fe2000fffe0ff */
[----:B0-----:R-:W2:Y:S01]  /*0930*/  @P1 LDG.E R11, desc[UR18][R10.64] ;  /* 0x000000120a0b1981 */ /* 0x001ea2000c1e1900 */
[----:B------:R-:W-:Y:S01]  /*0940*/  @P1 LEA.HI.X R3, R6, UR7, R7, 0x2, P2 ;  /* 0x0000000706031c11 */ /* 0x000fe200090f1407 */
[----:B------:R-:W-:Y:S01]  /*0950*/  @!P0 IMAD R19, R19, UR20, R0 ;  /* 0x0000001413138c24 */ /* 0x000fe2000f8e0200 */
[----:B---3--:R-:W-:Y:S01]  /*0960*/  MOV R6, UR12 ;  /* 0x0000000c00067c02 */ /* 0x008fe20008000f00 */
[----:B------:R-:W-:Y:S01]  /*0970*/  @P1 IMAD.WIDE R14, R15, 0x4, R4 ;  /* 0x000000040f0e1825 */ /* 0x000fe200078e0204 */
[----:B------:R-:W-:Y:S01]  /*0980*/  MOV R7, UR13 ;  /* 0x0000000d00077c02 */ /* 0x000fe20008000f00 */
[----:B------:R-:W2:Y:S01]  /*0990*/  @P1 LDG.E R4, desc[UR18][R4.64] ;  /* 0x0000001204041981 */ /* 0x000ea2000c1e1900 */
[----:B------:R-:W-:-:S02]  /*09a0*/  MOV R8, UR14 ;  /* 0x0000000e00087c02 */ /* 0x000fc40008000f00 */
[----:B------:R-:W-:Y:S01]  /*09b0*/  MOV R9, UR15 ;  /* 0x0000000f00097c02 */ /* 0x000fe20008000f00 */
[----:B------:R-:W-:Y:S01]  /*09c0*/  @!P0 IMAD.WIDE.U32 R6, R17, 0x4, R6 ;  /* 0x0000000411068825 */ /* 0x000fe200078e0006 */
[----:B------:R-:W3:Y:S03]  /*09d0*/  @P1 LDG.E R14, desc[UR18][R14.64] ;  /* 0x000000120e0e1981 */ /* 0x000ee6000c1e1900 */
[----:B------:R-:W-:Y:S01]  /*09e0*/  @!P0 IMAD.WIDE R8, R19, 0x4, R8 ;  /* 0x0000000413088825 */ /* 0x000fe200078e0208 */
[----:B------:R-:W3:Y:S04]  /*09f0*/  @P1 LDG.E R2, desc[UR18][R2.64+0x4] ;  /* 0x0000041202021981 */ /* 0x000ee8000c1e1900 */
[----:B------:R-:W4:Y:S04]  /*0a00*/  @!P0 LDG.E R7, desc[UR18][R6.64] ;  /* 0x0000001206078981 */ /* 0x000f28000c1e1900 */
[----:B------:R-:W4:Y:S01]  /*0a10*/  @!P0 LDG.E R8, desc[UR18][R8.64] ;  /* 0x0000001208088981 */ /* 0x000f22000c1e1900 */
[----:B--2---:R-:W-:-:S04]  /*0a20*/  @P1 FFMA R11, R11, R4, R12 ;  /* 0x000000040b0b1223 */ /* 0x004fc8000000000c */
[----:B---3--:R-:W-:-:S04]  /*0a30*/  @P1 FFMA R12, R2, R14, R11 ;  /* 0x0000000e020c1223 */ /* 0x008fc8000000000b */
[----:B----4-:R-:W-:-:S07]  /*0a40*/  @!P0 FFMA R12, R7, R8, R12 ;  /* 0x00000008070c8223 */ /* 0x010fce000000000c */
.L_x_2:
[----:B------:R-:W1:Y:S01]  /*0a50*/  LDC.64 R2, c[0x0][0x390] ;  /* 0x0000e400ff027b82 */ /* 0x000e620000000a00 */
[----:B------:R-:W-:-:S05]  /*0a60*/  IADD3 R13, PT, PT, R0, R13, RZ ;  /* 0x0000000d000d7210 */ /* 0x000fca0007ffe0ff */
[----:B-1----:R-:W-:-:S05]  /*0a70*/  IMAD.WIDE R2, R13, 0x4, R2 ;  /* 0x000000040d027825 */ /* 0x002fca00078e0202 */
[----:B0-----:R-:W-:Y:S01]  /*0a80*/  STG.E desc[UR18][R2.64], R12 ;  /* 0x0000000c02007986 */ /* 0x001fe2000c101912 */
[----:B------:R-:W-:Y:S05]  /*0a90*/  EXIT ;  /* 0x000000000000794d */ /* 0x000fea0003800000 */
.L_x_4:
[----:B------:R-:W-:-:S00]  /*0aa0*/  BRA `(.L_x_4) ;  /* 0xfffffffc00fc7947 */ /* 0x000fc0000383ffff */
[----:B------:R-:W-:-:S00]  /*0ab0*/  NOP ;  /* 0x0000000000007918 */ /* 0x000fc00000000000 */
        /* <DEDUP_REMOVED lines=12> */
.L_x_5:


//--------------------- .nv.shared.reserved.0     --------------------------
	.section	.nv.shared.reserved.0,"aw",@nobits
	.weak		__nv_reservedSMEM_offset_0_alias
	.size		__nv_reservedSMEM_offset_0_alias, 0, 64
	.other		__nv_reservedSMEM_offset_0_alias,@"STO_CUDA_RESERVED_SHARED STV_DEFAULT"
__nv_reservedSMEM_offset_0_alias:
	.zero		0
	.zero		64


//--------------------- .nv.constant0._Z11dot_productPfS_S_i --------------------------
	.section	.nv.constant0._Z11dot_productPfS_S_i,"a",@progbits
	.sectionflags	@""
	.align	4
.nv.constant0._Z11dot_productPfS_S_i:
	.zero		924


//--------------------- SYMBOLS --------------------------

	.type		.nv.reservedSmem.offset0,@object
	.size		.nv.reservedSmem.offset0,0x4
